//
// Generated by NVIDIA NVVM Compiler
//
// Compiler Build ID: CL-36424714
// Cuda compilation tools, release 13.0, V13.0.88
// Based on NVVM 20.0.0
//

.version 9.0
.target sm_100
.address_size 64

	// .globl	_Z11kogge_stonePfS_S_j
// _ZZ11kogge_stonePfS_S_jE7buffer1 has been demoted
// _ZZ11kogge_stonePfS_S_jE7buffer2 has been demoted

.visible .entry _Z11kogge_stonePfS_S_j(
	.param .u64 .ptr .align 1 _Z11kogge_stonePfS_S_j_param_0,
	.param .u64 .ptr .align 1 _Z11kogge_stonePfS_S_j_param_1,
	.param .u64 .ptr .align 1 _Z11kogge_stonePfS_S_j_param_2,
	.param .u32 _Z11kogge_stonePfS_S_j_param_3
)
{
	.reg .pred 	%p<9>;
	.reg .b32 	%r<12>;
	.reg .b32 	%f<22>;
	.reg .b64 	%rd<13>;
	// demoted variable
	.shared .align 4 .b8 _ZZ11kogge_stonePfS_S_jE7buffer1[24];
	// demoted variable
	.shared .align 4 .b8 _ZZ11kogge_stonePfS_S_jE7buffer2[24];
	ld.param.u64 	%rd1, [_Z11kogge_stonePfS_S_j_param_0];
	ld.param.u64 	%rd2, [_Z11kogge_stonePfS_S_j_param_1];
	ld.param.u64 	%rd3, [_Z11kogge_stonePfS_S_j_param_2];
	ld.param.u32 	%r6, [_Z11kogge_stonePfS_S_j_param_3];
	mov.u32 	%r1, %ctaid.x;
	mov.u32 	%r7, %ntid.x;
	mov.u32 	%r2, %tid.x;
	mad.lo.s32 	%r3, %r1, %r7, %r2;
	setp.ge.u32 	%p1, %r3, %r6;
	shl.b32 	%r8, %r2, 2;
	mov.u32 	%r9, _ZZ11kogge_stonePfS_S_jE7buffer1;
	add.s32 	%r4, %r9, %r8;
	@%p1 bra 	$L__BB0_2;
	cvta.to.global.u64 	%rd4, %rd1;
	mul.wide.u32 	%rd5, %r3, 4;
	add.s64 	%rd6, %rd4, %rd5;
	ld.global.f32 	%f10, [%rd6];
	st.shared.f32 	[%r4], %f10;
$L__BB0_2:
	bar.sync 	0;
	setp.eq.s32 	%p2, %r2, 0;
	@%p2 bra 	$L__BB0_4;
	ld.shared.f32 	%f11, [%r4];
	ld.shared.f32 	%f12, [%r4+-4];
	add.f32 	%f19, %f11, %f12;
	bra.uni 	$L__BB0_5;
$L__BB0_4:
	ld.shared.f32 	%f19, [_ZZ11kogge_stonePfS_S_jE7buffer1];
$L__BB0_5:
	mov.u32 	%r11, _ZZ11kogge_stonePfS_S_jE7buffer2;
	add.s32 	%r5, %r11, %r8;
	st.shared.f32 	[%r5], %f19;
	bar.sync 	0;
	bar.sync 	0;
	setp.lt.u32 	%p3, %r2, 2;
	@%p3 bra 	$L__BB0_7;
	ld.shared.f32 	%f13, [%r5];
	ld.shared.f32 	%f14, [%r5+-8];
	add.f32 	%f20, %f13, %f14;
	bra.uni 	$L__BB0_8;
$L__BB0_7:
	ld.shared.f32 	%f20, [%r5];
$L__BB0_8:
	st.shared.f32 	[%r4], %f20;
	bar.sync 	0;
	bar.sync 	0;
	setp.lt.u32 	%p4, %r2, 4;
	@%p4 bra 	$L__BB0_10;
	ld.shared.f32 	%f15, [%r4];
	ld.shared.f32 	%f16, [%r4+-16];
	add.f32 	%f21, %f15, %f16;
	bra.uni 	$L__BB0_11;
$L__BB0_10:
	ld.shared.f32 	%f21, [%r4];
$L__BB0_11:
	setp.ge.u32 	%p5, %r3, %r6;
	st.shared.f32 	[%r5], %f21;
	bar.sync 	0;
	bar.sync 	0;
	@%p5 bra 	$L__BB0_13;
	ld.shared.f32 	%f17, [%r5];
	cvta.to.global.u64 	%rd7, %rd2;
	mul.wide.u32 	%rd8, %r3, 4;
	add.s64 	%rd9, %rd7, %rd8;
	st.global.f32 	[%rd9], %f17;
$L__BB0_13:
	setp.ge.u32 	%p6, %r3, %r6;
	setp.ne.s32 	%p7, %r2, 5;
	or.pred  	%p8, %p7, %p6;
	@%p8 bra 	$L__BB0_15;
	ld.shared.f32 	%f18, [_ZZ11kogge_stonePfS_S_jE7buffer2+20];
	cvta.to.global.u64 	%rd10, %rd3;
	mul.wide.u32 	%rd11, %r1, 4;
	add.s64 	%rd12, %rd10, %rd11;
	st.global.f32 	[%rd12], %f18;
$L__BB0_15:
	ret;

}
	// .globl	_Z10add_kernelPfS_j
.visible .entry _Z10add_kernelPfS_j(
	.param .u64 .ptr .align 1 _Z10add_kernelPfS_j_param_0,
	.param .u64 .ptr .align 1 _Z10add_kernelPfS_j_param_1,
	.param .u32 _Z10add_kernelPfS_j_param_2
)
{
	.reg .pred 	%p<4>;
	.reg .b32 	%r<7>;
	.reg .b32 	%f<4>;
	.reg .b64 	%rd<9>;

	ld.param.u64 	%rd1, [_Z10add_kernelPfS_j_param_0];
	ld.param.u64 	%rd2, [_Z10add_kernelPfS_j_param_1];
	ld.param.u32 	%r3, [_Z10add_kernelPfS_j_param_2];
	mov.u32 	%r4, %ntid.x;
	mov.u32 	%r1, %ctaid.x;
	mov.u32 	%r5, %tid.x;
	mad.lo.s32 	%r2, %r4, %r1, %r5;
	setp.eq.s32 	%p1, %r1, 0;
	setp.ge.u32 	%p2, %r2, %r3;
	or.pred  	%p3, %p1, %p2;
	@%p3 bra 	$L__BB1_2;
	cvta.to.global.u64 	%rd3, %rd2;
	cvta.to.global.u64 	%rd4, %rd1;
	add.s32 	%r6, %r1, -1;
	mul.wide.u32 	%rd5, %r6, 4;
	add.s64 	%rd6, %rd3, %rd5;
	ld.global.f32 	%f1, [%rd6];
	mul.wide.u32 	%rd7, %r2, 4;
	add.s64 	%rd8, %rd4, %rd7;
	ld.global.f32 	%f2, [%rd8];
	add.f32 	%f3, %f1, %f2;
	st.global.f32 	[%rd8], %f3;
$L__BB1_2:
	ret;

}


// ===== COMPILED SASS (sm_100) =====

	.target	sm_100

	.elftype	@"ET_EXEC"


//--------------------- .note.nv.tkinfo           --------------------------
	.section	.note.nv.tkinfo,"",@"SHT_NOTE"
	.sectionflags	@"SHF_NOTE_NV_TKINFO"
	.tkinfo
        /*0018*/ 	.word	0x00000002
        /*0030*/ 	.string	""
        /*0030*/ 	.string	"ptxas"
        /*0030*/ 	.string	"Cuda compilation tools, release 13.0, V13.0.88"
        /*0030*/ 	.string	"Build cuda_13.0.r13.0/compiler.36424714_0"
        /*0030*/ 	.string	"-arch sm_100 -m 64 "



//--------------------- .note.nv.cuinfo           --------------------------
	.section	.note.nv.cuinfo,"",@"SHT_NOTE"
	.sectionflags	@"SHF_NOTE_NV_CUINFO"
        /*0018*/ 	.short	0x0002
        /*001a*/ 	.short	0x0064
        /*001c*/ 	.short	0x0082
	.zero		2


//--------------------- .nv.info                  --------------------------
	.section	.nv.info,"",@"SHT_CUDA_INFO"
	.align	4


	//----- nvinfo : EIATTR_REGCOUNT
	.align		4
        /*0000*/ 	.byte	0x04, 0x2f
        /*0002*/ 	.short	(.L_1 - .L_0)
	.align		4
.L_0:
        /*0004*/ 	.word	index@(_Z11kogge_stonePfS_S_j)
        /*0008*/ 	.word	0x0000000e


	//----- nvinfo : EIATTR_FRAME_SIZE
	.align		4
.L_1:
        /*000c*/ 	.byte	0x04, 0x11
        /*000e*/ 	.short	(.L_3 - .L_2)
	.align		4
.L_2:
        /*0010*/ 	.word	index@(_Z11kogge_stonePfS_S_j)
        /*0014*/ 	.word	0x00000000


	//----- nvinfo : EIATTR_REGCOUNT
	.align		4
.L_3:
        /*0018*/ 	.byte	0x04, 0x2f
        /*001a*/ 	.short	(.L_5 - .L_4)
	.align		4
.L_4:
        /*001c*/ 	.word	index@(_Z10add_kernelPfS_j)
        /*0020*/ 	.word	0x0000000c


	//----- nvinfo : EIATTR_FRAME_SIZE
	.align		4
.L_5:
        /*0024*/ 	.byte	0x04, 0x11
        /*0026*/ 	.short	(.L_7 - .L_6)
	.align		4
.L_6:
        /*0028*/ 	.word	index@(_Z10add_kernelPfS_j)
        /*002c*/ 	.word	0x00000000


	//----- nvinfo : EIATTR_MIN_STACK_SIZE
	.align		4
.L_7:
        /*0030*/ 	.byte	0x04, 0x12
        /*0032*/ 	.short	(.L_9 - .L_8)
	.align		4
.L_8:
        /*0034*/ 	.word	index@(_Z10add_kernelPfS_j)
        /*0038*/ 	.word	0x00000000


	//----- nvinfo : EIATTR_MIN_STACK_SIZE
	.align		4
.L_9:
        /*003c*/ 	.byte	0x04, 0x12
        /*003e*/ 	.short	(.L_11 - .L_10)
	.align		4
.L_10:
        /*0040*/ 	.word	index@(_Z11kogge_stonePfS_S_j)
        /*0044*/ 	.word	0x00000000
.L_11:


//--------------------- .nv.compat                --------------------------
	.section	.nv.compat,"",@"SHT_CUDA_COMPAT_INFO"
	.align	4
        /*0000*/ 	.byte	0x02, 0x09, 0x00, 0x00, 0x02, 0x02, 0x01, 0x00, 0x02, 0x05, 0x05, 0x00, 0x03, 0x07, 0x01, 0x01
        /*0010*/ 	.byte	0x02, 0x03, 0x00, 0x00, 0x02, 0x06, 0x01, 0x00, 0x04, 0x0b, 0x08, 0x00, 0x09, 0x00, 0x00, 0x00
        /*0020*/ 	.byte	0x00, 0x00, 0x00, 0x00


//--------------------- .nv.info._Z10add_kernelPfS_j --------------------------
	.section	.nv.info._Z10add_kernelPfS_j,"",@"SHT_CUDA_INFO"
	.sectionflags	@""
	.align	4


	//----- nvinfo : EIATTR_CUDA_API_VERSION
	.align		4
        /*0000*/ 	.byte	0x04, 0x37
        /*0002*/ 	.short	(.L_13 - .L_12)
.L_12:
        /*0004*/ 	.word	0x00000082


	//----- nvinfo : EIATTR_KPARAM_INFO
	.align		4
.L_13:
        /*0008*/ 	.byte	0x04, 0x17
        /*000a*/ 	.short	(.L_15 - .L_14)
.L_14:
        /*000c*/ 	.word	0x00000000
        /*0010*/ 	.short	0x0002
        /*0012*/ 	.short	0x0010
        /*0014*/ 	.byte	0x00, 0xf0, 0x11, 0x00


	//----- nvinfo : EIATTR_KPARAM_INFO
	.align		4
.L_15:
        /*0018*/ 	.byte	0x04, 0x17
        /*001a*/ 	.short	(.L_17 - .L_16)
.L_16:
        /*001c*/ 	.word	0x00000000
        /*0020*/ 	.short	0x0001
        /*0022*/ 	.short	0x0008
        /*0024*/ 	.byte	0x00, 0xf5, 0x21, 0x00


	//----- nvinfo : EIATTR_KPARAM_INFO
	.align		4
.L_17:
        /*0028*/ 	.byte	0x04, 0x17
        /*002a*/ 	.short	(.L_19 - .L_18)
.L_18:
        /*002c*/ 	.word	0x00000000
        /*0030*/ 	.short	0x0000
        /*0032*/ 	.short	0x0000
        /*0034*/ 	.byte	0x00, 0xf5, 0x21, 0x00


	//----- nvinfo : EIATTR_SPARSE_MMA_MASK
	.align		4
.L_19:
        /*0038*/ 	.byte	0x03, 0x50
        /*003a*/ 	.short	0x0000


	//----- nvinfo : EIATTR_MAXREG_COUNT
	.align		4
        /*003c*/ 	.byte	0x03, 0x1b
        /*003e*/ 	.short	0x00ff


	//----- nvinfo : EIATTR_MERCURY_ISA_VERSION
	.align		4
        /*0040*/ 	.byte	0x03, 0x5f
        /*0042*/ 	.short	0x0101


	//----- nvinfo : EIATTR_VRC_CTA_INIT_COUNT
	.align		4
        /*0044*/ 	.byte	0x02, 0x4a
	.zero		1
	.zero		1


	//----- nvinfo : EIATTR_EXIT_INSTR_OFFSETS
	.align		4
        /*0048*/ 	.byte	0x04, 0x1c
        /*004a*/ 	.short	(.L_21 - .L_20)


	//   ....[0]....
.L_20:
        /*004c*/ 	.word	0x00000080


	//   ....[1]....
        /*0050*/ 	.word	0x00000130


	//----- nvinfo : EIATTR_CBANK_PARAM_SIZE
	.align		4
.L_21:
        /*0054*/ 	.byte	0x03, 0x19
        /*0056*/ 	.short	0x0014


	//----- nvinfo : EIATTR_PARAM_CBANK
	.align		4
        /*0058*/ 	.byte	0x04, 0x0a
        /*005a*/ 	.short	(.L_23 - .L_22)
	.align		4
.L_22:
        /*005c*/ 	.word	index@(.nv.constant0._Z10add_kernelPfS_j)
        /*0060*/ 	.short	0x0380
        /*0062*/ 	.short	0x0014


	//----- nvinfo : EIATTR_SW_WAR
	.align		4
.L_23:
        /*0064*/ 	.byte	0x04, 0x36
        /*0066*/ 	.short	(.L_25 - .L_24)
.L_24:
        /*0068*/ 	.word	0x00000008
.L_25:


//--------------------- .nv.info._Z11kogge_stonePfS_S_j --------------------------
	.section	.nv.info._Z11kogge_stonePfS_S_j,"",@"SHT_CUDA_INFO"
	.sectionflags	@""
	.align	4


	//----- nvinfo : EIATTR_CUDA_API_VERSION
	.align		4
        /*0000*/ 	.byte	0x04, 0x37
        /*0002*/ 	.short	(.L_27 - .L_26)
.L_26:
        /*0004*/ 	.word	0x00000082


	//----- nvinfo : EIATTR_KPARAM_INFO
	.align		4
.L_27:
        /*0008*/ 	.byte	0x04, 0x17
        /*000a*/ 	.short	(.L_29 - .L_28)
.L_28:
        /*000c*/ 	.word	0x00000000
        /*0010*/ 	.short	0x0003
        /*0012*/ 	.short	0x0018
        /*0014*/ 	.byte	0x00, 0xf0, 0x11, 0x00


	//----- nvinfo : EIATTR_KPARAM_INFO
	.align		4
.L_29:
        /*0018*/ 	.byte	0x04, 0x17
        /*001a*/ 	.short	(.L_31 - .L_30)
.L_30:
        /*001c*/ 	.word	0x00000000
        /*0020*/ 	.short	0x0002
        /*0022*/ 	.short	0x0010
        /*0024*/ 	.byte	0x00, 0xf5, 0x21, 0x00


	//----- nvinfo : EIATTR_KPARAM_INFO
	.align		4
.L_31:
        /*0028*/ 	.byte	0x04, 0x17
        /*002a*/ 	.short	(.L_33 - .L_32)
.L_32:
        /*002c*/ 	.word	0x00000000
        /*0030*/ 	.short	0x0001
        /*0032*/ 	.short	0x0008
        /*0034*/ 	.byte	0x00, 0xf5, 0x21, 0x00


	//----- nvinfo : EIATTR_KPARAM_INFO
	.align		4
.L_33:
        /*0038*/ 	.byte	0x04, 0x17
        /*003a*/ 	.short	(.L_35 - .L_34)
.L_34:
        /*003c*/ 	.word	0x00000000
        /*0040*/ 	.short	0x0000
        /*0042*/ 	.short	0x0000
        /*0044*/ 	.byte	0x00, 0xf5, 0x21, 0x00


	//----- nvinfo : EIATTR_SPARSE_MMA_MASK
	.align		4
.L_35:
        /*0048*/ 	.byte	0x03, 0x50
        /*004a*/ 	.short	0x0000


	//----- nvinfo : EIATTR_MAXREG_COUNT
	.align		4
        /*004c*/ 	.byte	0x03, 0x1b
        /*004e*/ 	.short	0x00ff


	//----- nvinfo : EIATTR_NUM_BARRIERS
	.align		4
        /*0050*/ 	.byte	0x02, 0x4c
        /*0052*/ 	.byte	0x01
	.zero		1


	//----- nvinfo : EIATTR_MERCURY_ISA_VERSION
	.align		4
        /*0054*/ 	.byte	0x03, 0x5f
        /*0056*/ 	.short	0x0101


	//----- nvinfo : EIATTR_VRC_CTA_INIT_COUNT
	.align		4
        /*0058*/ 	.byte	0x02, 0x4a
	.zero		1
	.zero		1


	//----- nvinfo : EIATTR_EXIT_INSTR_OFFSETS
	.align		4
        /*005c*/ 	.byte	0x04, 0x1c
        /*005e*/ 	.short	(.L_37 - .L_36)


	//   ....[0]....
.L_36:
        /*0060*/ 	.word	0x00000310


	//   ....[1]....
        /*0064*/ 	.word	0x00000360


	//----- nvinfo : EIATTR_CBANK_PARAM_SIZE
	.align		4
.L_37:
        /*0068*/ 	.byte	0x03, 0x19
        /*006a*/ 	.short	0x001c


	//----- nvinfo : EIATTR_PARAM_CBANK
	.align		4
        /*006c*/ 	.byte	0x04, 0x0a
        /*006e*/ 	.short	(.L_39 - .L_38)
	.align		4
.L_38:
        /*0070*/ 	.word	index@(.nv.constant0._Z11kogge_stonePfS_S_j)
        /*0074*/ 	.short	0x0380
        /*0076*/ 	.short	0x001c


	//----- nvinfo : EIATTR_SW_WAR
	.align		4
.L_39:
        /*0078*/ 	.byte	0x04, 0x36
        /*007a*/ 	.short	(.L_41 - .L_40)
.L_40:
        /*007c*/ 	.word	0x00000008
.L_41:


//--------------------- .nv.callgraph             --------------------------
	.section	.nv.callgraph,"",@"SHT_CUDA_CALLGRAPH"
	.align	4
	.sectionentsize	8
	.align		4
        /*0000*/ 	.word	0x00000000
	.align		4
        /*0004*/ 	.word	0xffffffff
	.align		4
        /*0008*/ 	.word	0x00000000
	.align		4
        /*000c*/ 	.word	0xfffffffe
	.align		4
        /*0010*/ 	.word	0x00000000
	.align		4
        /*0014*/ 	.word	0xfffffffd
	.align		4
        /*0018*/ 	.word	0x00000000
	.align		4
        /*001c*/ 	.word	0xfffffffc


//--------------------- .text._Z10add_kernelPfS_j --------------------------
	.section	.text._Z10add_kernelPfS_j,"ax",@progbits
	.align	128
        .global         _Z10add_kernelPfS_j
        .type           _Z10add_kernelPfS_j,@function
        .size           _Z10add_kernelPfS_j,(.L_x_2 - _Z10add_kernelPfS_j)
        .other          _Z10add_kernelPfS_j,@"STO_CUDA_ENTRY STV_DEFAULT"
_Z10add_kernelPfS_j:
.text._Z10add_kernelPfS_j:
[----:B------:R-:W-:Y:S01]  /*0000*/  LDC R1, c[0x0][0x37c] ;  /* 0x0000df00ff017b82 */ /* 0x000fe20000000800 */
[----:B------:R-:W0:Y:S01]  /*0010*/  S2R R9, SR_CTAID.X ;  /* 0x0000000000097919 */ /* 0x000e220000002500 */
[----:B------:R-:W0:Y:S01]  /*0020*/  LDCU UR4, c[0x0][0x360] ;  /* 0x00006c00ff0477ac */ /* 0x000e220008000800 */
[----:B------:R-:W0:Y:S01]  /*0030*/  S2R R0, SR_TID.X ;  /* 0x0000000000007919 */ /* 0x000e220000002100 */
[----:B------:R-:W1:Y:S01]  /*0040*/  LDCU UR5, c[0x0][0x390] ;  /* 0x00007200ff0577ac */ /* 0x000e620008000800 */
[----:B0-----:R-:W-:-:S05]  /*0050*/  IMAD R7, R9, UR4, R0 ;  /* 0x0000000409077c24 */ /* 0x001fca000f8e0200 */
[----:B-1----:R-:W-:-:S04]  /*0060*/  ISETP.GE.U32.AND P0, PT, R7, UR5, PT ;  /* 0x0000000507007c0c */ /* 0x002fc8000bf06070 */
[----:B------:R-:W-:-:S13]  /*0070*/  ISETP.EQ.OR P0, PT, R9, RZ, P0 ;  /* 0x000000ff0900720c */ /* 0x000fda0000702670 */
[----:B------:R-:W-:Y:S05]  /*0080*/  @P0 EXIT ;  /* 0x000000000000094d */ /* 0x000fea0003800000 */
[----:B------:R-:W0:Y:S01]  /*0090*/  LDC.64 R2, c[0x0][0x388] ;  /* 0x0000e200ff027b82 */ /* 0x000e220000000a00 */
[----:B------:R-:W1:Y:S01]  /*00a0*/  LDCU.64 UR4, c[0x0][0x358] ;  /* 0x00006b00ff0477ac */ /* 0x000e620008000a00 */
[----:B------:R-:W-:-:S06]  /*00b0*/  IADD3 R9, PT, PT, R9, -0x1, RZ ;  /* 0xffffffff09097810 */ /* 0x000fcc0007ffe0ff */
[----:B------:R-:W2:Y:S01]  /*00c0*/  LDC.64 R4, c[0x0][0x380] ;  /* 0x0000e000ff047b82 */ /* 0x000ea20000000a00 */
[----:B0-----:R-:W-:-:S06]  /*00d0*/  IMAD.WIDE.U32 R2, R9, 0x4, R2 ;  /* 0x0000000409027825 */ /* 0x001fcc00078e0002 */
[----:B-1----:R-:W3:Y:S01]  /*00e0*/  LDG.E R2, desc[UR4][R2.64] ;  /* 0x0000000402027981 */ /* 0x002ee2000c1e1900 */
[----:B--2---:R-:W-:-:S05]  /*00f0*/  IMAD.WIDE.U32 R4, R7, 0x4, R4 ;  /* 0x0000000407047825 */ /* 0x004fca00078e0004 */
[----:B------:R-:W3:Y:S02]  /*0100*/  LDG.E R7, desc[UR4][R4.64] ;  /* 0x0000000404077981 */ /* 0x000ee4000c1e1900 */
[----:B---3--:R-:W-:-:S05]  /*0110*/  FADD R7, R2, R7 ;  /* 0x0000000702077221 */ /* 0x008fca0000000000 */
[----:B------:R-:W-:Y:S01]  /*0120*/  STG.E desc[UR4][R4.64], R7 ;  /* 0x0000000704007986 */ /* 0x000fe2000c101904 */
[----:B------:R-:W-:Y:S05]  /*0130*/  EXIT ;  /* 0x000000000000794d */ /* 0x000fea0003800000 */
.L_x_0:
[----:B------:R-:W-:-:S00]  /*0140*/  BRA `(.L_x_0) ;  /* 0xfffffffc00fc7947 */ /* 0x000fc0000383ffff */
[----:B------:R-:W-:-:S00]  /*0150*/  NOP ;  /* 0x0000000000007918 */ /* 0x000fc00000000000 */
        /* <DEDUP_REMOVED lines=10> */
.L_x_2:


//--------------------- .text._Z11kogge_stonePfS_S_j --------------------------
	.section	.text._Z11kogge_stonePfS_S_j,"ax",@progbits
	.align	128
        .global         _Z11kogge_stonePfS_S_j
        .type           _Z11kogge_stonePfS_S_j,@function
        .size           _Z11kogge_stonePfS_S_j,(.L_x_3 - _Z11kogge_stonePfS_S_j)
        .other          _Z11kogge_stonePfS_S_j,@"STO_CUDA_ENTRY STV_DEFAULT"
_Z11kogge_stonePfS_S_j:
.text._Z11kogge_stonePfS_S_j:
[----:B------:R-:W-:Y:S01]  /*0000*/  LDC R1, c[0x0][0x37c] ;  /* 0x0000df00ff017b82 */ /* 0x000fe20000000800 */
[----:B------:R-:W0:Y:S01]  /*0010*/  S2R R6, SR_TID.X ;  /* 0x0000000000067919 */ /* 0x000e220000002100 */
[----:B------:R-:W0:Y:S01]  /*0020*/  LDCU UR4, c[0x0][0x360] ;  /* 0x00006c00ff0477ac */ /* 0x000e220008000800 */
[----:B------:R-:W0:Y:S01]  /*0030*/  S2R R11, SR_CTAID.X ;  /* 0x00000000000b7919 */ /* 0x000e220000002500 */
[----:B------:R-:W1:Y:S01]  /*0040*/  LDCU UR5, c[0x0][0x398] ;  /* 0x00007300ff0577ac */ /* 0x000e620008000800 */
[----:B------:R-:W2:Y:S01]  /*0050*/  LDCU.64 UR8, c[0x0][0x358] ;  /* 0x00006b00ff0877ac */ /* 0x000ea20008000a00 */
[----:B0-----:R-:W-:-:S05]  /*0060*/  IMAD R5, R11, UR4, R6 ;  /* 0x000000040b057c24 */ /* 0x001fca000f8e0206 */
[----:B-1----:R-:W-:-:S13]  /*0070*/  ISETP.GE.U32.AND P0, PT, R5, UR5, PT ;  /* 0x0000000505007c0c */ /* 0x002fda000bf06070 */
[----:B------:R-:W0:Y:S02]  /*0080*/  @!P0 LDC.64 R2, c[0x0][0x380] ;  /* 0x0000e000ff028b82 */ /* 0x000e240000000a00 */
[----:B0-----:R-:W-:-:S06]  /*0090*/  @!P0 IMAD.WIDE.U32 R2, R5, 0x4, R2 ;  /* 0x0000000405028825 */ /* 0x001fcc00078e0002 */
[----:B--2---:R-:W2:Y:S01]  /*00a0*/  @!P0 LDG.E R3, desc[UR8][R2.64] ;  /* 0x0000000802038981 */ /* 0x004ea2000c1e1900 */
[----:B------:R-:W0:Y:S01]  /*00b0*/  S2UR UR5, SR_CgaCtaId ;  /* 0x00000000000579c3 */ /* 0x000e220000008800 */
[----:B------:R-:W-:Y:S01]  /*00c0*/  UMOV UR4, 0x400 ;  /* 0x0000040000047882 */ /* 0x000fe20000000000 */
[----:B------:R-:W-:Y:S01]  /*00d0*/  ISETP.NE.AND P1, PT, R6, RZ, PT ;  /* 0x000000ff0600720c */ /* 0x000fe20003f25270 */
[----:B0-----:R-:W-:Y:S02]  /*00e0*/  ULEA UR6, UR5, UR4, 0x18 ;  /* 0x0000000405067291 */ /* 0x001fe4000f8ec0ff */
[----:B------:R-:W-:-:S04]  /*00f0*/  UIADD3 UR4, UPT, UPT, UR4, 0x18, URZ ;  /* 0x0000001804047890 */ /* 0x000fc8000fffe0ff */
[----:B------:R-:W-:Y:S01]  /*0100*/  LEA R0, R6, UR6, 0x2 ;  /* 0x0000000606007c11 */ /* 0x000fe2000f8e10ff */
[----:B------:R-:W-:-:S04]  /*0110*/  ULEA UR4, UR5, UR4, 0x18 ;  /* 0x0000000405047291 */ /* 0x000fc8000f8ec0ff */
[----:B--2---:R-:W-:Y:S01]  /*0120*/  @!P0 STS [R0], R3 ;  /* 0x0000000300008388 */ /* 0x004fe20000000800 */
[----:B------:R-:W-:Y:S06]  /*0130*/  BAR.SYNC.DEFER_BLOCKING 0x0 ;  /* 0x0000000000007b1d */ /* 0x000fec0000010000 */
[----:B------:R-:W-:Y:S04]  /*0140*/  @P1 LDS R4, [R0] ;  /* 0x0000000000041984 */ /* 0x000fe80000000800 */
[----:B------:R-:W0:Y:S02]  /*0150*/  @P1 LDS R7, [R0+-0x4] ;  /* 0xfffffc0000071984 */ /* 0x000e240000000800 */
[----:B0-----:R-:W-:Y:S01]  /*0160*/  @P1 FADD R4, R4, R7 ;  /* 0x0000000704041221 */ /* 0x001fe20000000000 */
[----:B------:R-:W-:-:S05]  /*0170*/  LEA R7, R6, UR4, 0x2 ;  /* 0x0000000406077c11 */ /* 0x000fca000f8e10ff */
[----:B------:R-:W0:Y:S01]  /*0180*/  @!P1 LDS R4, [UR6] ;  /* 0x00000006ff049984 */ /* 0x000e220008000800 */
[----:B------:R-:W-:-:S03]  /*0190*/  ISETP.GE.U32.AND P1, PT, R6, 0x2, PT ;  /* 0x000000020600780c */ /* 0x000fc60003f26070 */
[----:B0-----:R-:W-:Y:S01]  /*01a0*/  STS [R7], R4 ;  /* 0x0000000407007388 */ /* 0x001fe20000000800 */
[----:B------:R-:W-:Y:S08]  /*01b0*/  BAR.SYNC.DEFER_BLOCKING 0x0 ;  /* 0x0000000000007b1d */ /* 0x000ff00000010000 */
[----:B------:R-:W-:Y:S06]  /*01c0*/  BAR.SYNC.DEFER_BLOCKING 0x0 ;  /* 0x0000000000007b1d */ /* 0x000fec0000010000 */
[----:B------:R-:W-:Y:S04]  /*01d0*/  @P1 LDS R2, [R7] ;  /* 0x0000000007021984 */ /* 0x000fe80000000800 */
[----:B------:R-:W0:Y:S02]  /*01e0*/  @P1 LDS R3, [R7+-0x8] ;  /* 0xfffff80007031984 */ /* 0x000e240000000800 */
[----:B0-----:R-:W-:-:S06]  /*01f0*/  @P1 FADD R3, R2, R3 ;  /* 0x0000000302031221 */ /* 0x001fcc0000000000 */
[----:B------:R-:W0:Y:S01]  /*0200*/  @!P1 LDS R3, [R7] ;  /* 0x0000000007039984 */ /* 0x000e220000000800 */
[----:B------:R-:W-:-:S03]  /*0210*/  ISETP.GE.U32.AND P1, PT, R6, 0x4, PT ;  /* 0x000000040600780c */ /* 0x000fc60003f26070 */
[----:B0-----:R-:W-:Y:S01]  /*0220*/  STS [R0], R3 ;  /* 0x0000000300007388 */ /* 0x001fe20000000800 */
[----:B------:R-:W-:Y:S08]  /*0230*/  BAR.SYNC.DEFER_BLOCKING 0x0 ;  /* 0x0000000000007b1d */ /* 0x000ff00000010000 */
[----:B------:R-:W-:Y:S06]  /*0240*/  BAR.SYNC.DEFER_BLOCKING 0x0 ;  /* 0x0000000000007b1d */ /* 0x000fec0000010000 */
[----:B------:R-:W-:Y:S04]  /*0250*/  @P1 LDS R2, [R0] ;  /* 0x0000000000021984 */ /* 0x000fe80000000800 */
[----:B------:R-:W0:Y:S02]  /*0260*/  @P1 LDS R9, [R0+-0x10] ;  /* 0xfffff00000091984 */ /* 0x000e240000000800 */
[----:B0-----:R-:W-:-:S02]  /*0270*/  @P1 FADD R4, R2, R9 ;  /* 0x0000000902041221 */ /* 0x001fc40000000000 */
[----:B------:R-:W0:Y:S04]  /*0280*/  @!P0 LDC.64 R2, c[0x0][0x388] ;  /* 0x0000e200ff028b82 */ /* 0x000e280000000a00 */
[----:B------:R-:W1:Y:S01]  /*0290*/  @!P1 LDS R4, [R0] ;  /* 0x0000000000049984 */ /* 0x000e620000000800 */
[----:B------:R-:W-:Y:S01]  /*02a0*/  ISETP.NE.OR P1, PT, R6, 0x5, P0 ;  /* 0x000000050600780c */ /* 0x000fe20000725670 */
[----:B0-----:R-:W-:Y:S02]  /*02b0*/  @!P0 IMAD.WIDE.U32 R2, R5, 0x4, R2 ;  /* 0x0000000405028825 */ /* 0x001fe400078e0002 */
[----:B-1----:R-:W-:Y:S01]  /*02c0*/  STS [R7], R4 ;  /* 0x0000000407007388 */ /* 0x002fe20000000800 */
[----:B------:R-:W-:Y:S08]  /*02d0*/  BAR.SYNC.DEFER_BLOCKING 0x0 ;  /* 0x0000000000007b1d */ /* 0x000ff00000010000 */
[----:B------:R-:W-:Y:S06]  /*02e0*/  BAR.SYNC.DEFER_BLOCKING 0x0 ;  /* 0x0000000000007b1d */ /* 0x000fec0000010000 */
[----:B------:R-:W0:Y:S04]  /*02f0*/  @!P0 LDS R9, [R7] ;  /* 0x0000000007098984 */ /* 0x000e280000000800 */
[----:B0-----:R0:W-:Y:S01]  /*0300*/  @!P0 STG.E desc[UR8][R2.64], R9 ;  /* 0x0000000902008986 */ /* 0x0011e2000c101908 */
[----:B------:R-:W-:Y:S05]  /*0310*/  @P1 EXIT ;  /* 0x000000000000194d */ /* 0x000fea0003800000 */
[----:B------:R-:W1:Y:S01]  /*0320*/  LDS R5, [UR6+0x2c] ;  /* 0x00002c06ff057984 */ /* 0x000e620008000800 */
[----:B0-----:R-:W0:Y:S02]  /*0330*/  LDC.64 R2, c[0x0][0x390] ;  /* 0x0000e400ff027b82 */ /* 0x001e240000000a00 */
[----:B0-----:R-:W-:-:S05]  /*0340*/  IMAD.WIDE.U32 R2, R11, 0x4, R2 ;  /* 0x000000040b027825 */ /* 0x001fca00078e0002 */
[----:B-1----:R-:W-:Y:S01]  /*0350*/  STG.E desc[UR8][R2.64], R5 ;  /* 0x0000000502007986 */ /* 0x002fe2000c101908 */
[----:B------:R-:W-:Y:S05]  /*0360*/  EXIT ;  /* 0x000000000000794d */ /* 0x000fea0003800000 */
.L_x_1:
        /* <DEDUP_REMOVED lines=9> */
.L_x_3:


//--------------------- .nv.shared.reserved.0     --------------------------
	.section	.nv.shared.reserved.0,"aw",@nobits
	.weak		__nv_reservedSMEM_offset_0_alias
	.size		__nv_reservedSMEM_offset_0_alias, 0, 64
	.other		__nv_reservedSMEM_offset_0_alias,@"STO_CUDA_RESERVED_SHARED STV_DEFAULT"
__nv_reservedSMEM_offset_0_alias:
	.zero		0
	.zero		64


//--------------------- .nv.shared._Z11kogge_stonePfS_S_j --------------------------
	.section	.nv.shared._Z11kogge_stonePfS_S_j,"aw",@nobits
	.sectionflags	@""
	.align	4
.nv.shared._Z11kogge_stonePfS_S_j:
	.zero		1072


//--------------------- .nv.constant0._Z10add_kernelPfS_j --------------------------
	.section	.nv.constant0._Z10add_kernelPfS_j,"a",@progbits
	.sectionflags	@""
	.align	4
.nv.constant0._Z10add_kernelPfS_j:
	.zero		916


//--------------------- .nv.constant0._Z11kogge_stonePfS_S_j --------------------------
	.section	.nv.constant0._Z11kogge_stonePfS_S_j,"a",@progbits
	.sectionflags	@""
	.align	4
.nv.constant0._Z11kogge_stonePfS_S_j:
	.zero		924


//--------------------- SYMBOLS --------------------------

	.type		.nv.reservedSmem.offset0,@object
	.size		.nv.reservedSmem.offset0,0x4
	.type		.nv.reservedSmem.cap,@object
	.size		.nv.reservedSmem.cap,0x4
